//
// Generated by NVIDIA NVVM Compiler
//
// Compiler Build ID: CL-36424714
// Cuda compilation tools, release 13.0, V13.0.88
// Based on NVVM 20.0.0
//

.version 9.0
.target sm_100
.address_size 64

	// .globl	_Z16shift_left_buggyPfi
// _ZZ16shift_left_buggyPfiE5sdata has been demoted
// _ZZ18shift_left_correctPfiE5sdata has been demoted
// _ZZ10reduce_sumPKfPfiE5sdata has been demoted
// _ZZ14sync_cost_testPfiE5sdata has been demoted

.visible .entry _Z16shift_left_buggyPfi(
	.param .u64 .ptr .align 1 _Z16shift_left_buggyPfi_param_0,
	.param .u32 _Z16shift_left_buggyPfi_param_1
)
{
	.reg .pred 	%p<6>;
	.reg .b32 	%r<12>;
	.reg .b32 	%f<4>;
	.reg .b64 	%rd<5>;
	// demoted variable
	.shared .align 4 .b8 _ZZ16shift_left_buggyPfiE5sdata[1028];
	ld.param.u64 	%rd2, [_Z16shift_left_buggyPfi_param_0];
	ld.param.u32 	%r5, [_Z16shift_left_buggyPfi_param_1];
	cvta.to.global.u64 	%rd3, %rd2;
	mov.u32 	%r1, %tid.x;
	mov.u32 	%r6, %ctaid.x;
	mov.u32 	%r2, %ntid.x;
	mad.lo.s32 	%r3, %r6, %r2, %r1;
	setp.ge.s32 	%p1, %r3, %r5;
	mul.wide.s32 	%rd4, %r3, 4;
	add.s64 	%rd1, %rd3, %rd4;
	shl.b32 	%r7, %r1, 2;
	mov.u32 	%r8, _ZZ16shift_left_buggyPfiE5sdata;
	add.s32 	%r4, %r8, %r7;
	@%p1 bra 	$L__BB0_2;
	ld.global.f32 	%f1, [%rd1];
	st.shared.f32 	[%r4], %f1;
$L__BB0_2:
	add.s32 	%r9, %r2, -1;
	setp.ne.s32 	%p2, %r1, %r9;
	add.s32 	%r10, %r3, 1;
	setp.ge.s32 	%p3, %r10, %r5;
	or.pred  	%p4, %p2, %p3;
	@%p4 bra 	$L__BB0_4;
	ld.global.f32 	%f2, [%rd1+4];
	st.shared.f32 	[%r4+4], %f2;
$L__BB0_4:
	add.s32 	%r11, %r5, -1;
	setp.ge.s32 	%p5, %r3, %r11;
	@%p5 bra 	$L__BB0_6;
	ld.shared.f32 	%f3, [%r4+4];
	st.global.f32 	[%rd1], %f3;
$L__BB0_6:
	ret;

}
	// .globl	_Z18shift_left_correctPfi
.visible .entry _Z18shift_left_correctPfi(
	.param .u64 .ptr .align 1 _Z18shift_left_correctPfi_param_0,
	.param .u32 _Z18shift_left_correctPfi_param_1
)
{
	.reg .pred 	%p<6>;
	.reg .b32 	%r<12>;
	.reg .b32 	%f<4>;
	.reg .b64 	%rd<5>;
	// demoted variable
	.shared .align 4 .b8 _ZZ18shift_left_correctPfiE5sdata[1028];
	ld.param.u64 	%rd2, [_Z18shift_left_correctPfi_param_0];
	ld.param.u32 	%r5, [_Z18shift_left_correctPfi_param_1];
	cvta.to.global.u64 	%rd3, %rd2;
	mov.u32 	%r1, %tid.x;
	mov.u32 	%r6, %ctaid.x;
	mov.u32 	%r2, %ntid.x;
	mad.lo.s32 	%r3, %r6, %r2, %r1;
	setp.ge.s32 	%p1, %r3, %r5;
	mul.wide.s32 	%rd4, %r3, 4;
	add.s64 	%rd1, %rd3, %rd4;
	shl.b32 	%r7, %r1, 2;
	mov.u32 	%r8, _ZZ18shift_left_correctPfiE5sdata;
	add.s32 	%r4, %r8, %r7;
	@%p1 bra 	$L__BB1_2;
	ld.global.f32 	%f1, [%rd1];
	st.shared.f32 	[%r4], %f1;
$L__BB1_2:
	add.s32 	%r9, %r2, -1;
	setp.ne.s32 	%p2, %r1, %r9;
	add.s32 	%r10, %r3, 1;
	setp.ge.s32 	%p3, %r10, %r5;
	or.pred  	%p4, %p2, %p3;
	@%p4 bra 	$L__BB1_4;
	ld.global.f32 	%f2, [%rd1+4];
	st.shared.f32 	[%r4+4], %f2;
$L__BB1_4:
	bar.sync 	0;
	add.s32 	%r11, %r5, -1;
	setp.ge.s32 	%p5, %r3, %r11;
	@%p5 bra 	$L__BB1_6;
	ld.shared.f32 	%f3, [%r4+4];
	st.global.f32 	[%rd1], %f3;
$L__BB1_6:
	ret;

}
	// .globl	_Z10reduce_sumPKfPfi
.visible .entry _Z10reduce_sumPKfPfi(
	.param .u64 .ptr .align 1 _Z10reduce_sumPKfPfi_param_0,
	.param .u64 .ptr .align 1 _Z10reduce_sumPKfPfi_param_1,
	.param .u32 _Z10reduce_sumPKfPfi_param_2
)
{
	.reg .pred 	%p<6>;
	.reg .b32 	%r<14>;
	.reg .b32 	%f<9>;
	.reg .b64 	%rd<9>;
	// demoted variable
	.shared .align 4 .b8 _ZZ10reduce_sumPKfPfiE5sdata[1024];
	ld.param.u64 	%rd1, [_Z10reduce_sumPKfPfi_param_0];
	ld.param.u64 	%rd2, [_Z10reduce_sumPKfPfi_param_1];
	ld.param.u32 	%r8, [_Z10reduce_sumPKfPfi_param_2];
	mov.u32 	%r1, %tid.x;
	mov.u32 	%r2, %ctaid.x;
	mov.u32 	%r13, %ntid.x;
	mad.lo.s32 	%r4, %r2, %r13, %r1;
	setp.ge.s32 	%p1, %r4, %r8;
	mov.f32 	%f8, 0f00000000;
	@%p1 bra 	$L__BB2_2;
	cvta.to.global.u64 	%rd3, %rd1;
	mul.wide.s32 	%rd4, %r4, 4;
	add.s64 	%rd5, %rd3, %rd4;
	ld.global.f32 	%f8, [%rd5];
$L__BB2_2:
	shl.b32 	%r9, %r1, 2;
	mov.u32 	%r10, _ZZ10reduce_sumPKfPfiE5sdata;
	add.s32 	%r5, %r10, %r9;
	st.shared.f32 	[%r5], %f8;
	bar.sync 	0;
	setp.lt.u32 	%p2, %r13, 2;
	@%p2 bra 	$L__BB2_6;
$L__BB2_3:
	shr.u32 	%r7, %r13, 1;
	setp.ge.u32 	%p3, %r1, %r7;
	@%p3 bra 	$L__BB2_5;
	shl.b32 	%r11, %r7, 2;
	add.s32 	%r12, %r5, %r11;
	ld.shared.f32 	%f4, [%r12];
	ld.shared.f32 	%f5, [%r5];
	add.f32 	%f6, %f4, %f5;
	st.shared.f32 	[%r5], %f6;
$L__BB2_5:
	bar.sync 	0;
	setp.gt.u32 	%p4, %r13, 3;
	mov.u32 	%r13, %r7;
	@%p4 bra 	$L__BB2_3;
$L__BB2_6:
	setp.ne.s32 	%p5, %r1, 0;
	@%p5 bra 	$L__BB2_8;
	ld.shared.f32 	%f7, [_ZZ10reduce_sumPKfPfiE5sdata];
	cvta.to.global.u64 	%rd6, %rd2;
	mul.wide.u32 	%rd7, %r2, 4;
	add.s64 	%rd8, %rd6, %rd7;
	st.global.f32 	[%rd8], %f7;
$L__BB2_8:
	ret;

}
	// .globl	_Z14sync_cost_testPfi
.visible .entry _Z14sync_cost_testPfi(
	.param .u64 .ptr .align 1 _Z14sync_cost_testPfi_param_0,
	.param .u32 _Z14sync_cost_testPfi_param_1
)
{
	.reg .pred 	%p<10>;
	.reg .b32 	%r<18>;
	.reg .b32 	%f<68>;
	.reg .b64 	%rd<5>;
	// demoted variable
	.shared .align 4 .b8 _ZZ14sync_cost_testPfiE5sdata[1024];
	ld.param.u64 	%rd2, [_Z14sync_cost_testPfi_param_0];
	ld.param.u32 	%r11, [_Z14sync_cost_testPfi_param_1];
	cvta.to.global.u64 	%rd3, %rd2;
	mov.u32 	%r12, %tid.x;
	mul.wide.u32 	%rd4, %r12, 4;
	add.s64 	%rd1, %rd3, %rd4;
	ld.global.f32 	%f67, [%rd1];
	shl.b32 	%r13, %r12, 2;
	mov.u32 	%r14, _ZZ14sync_cost_testPfiE5sdata;
	add.s32 	%r1, %r14, %r13;
	st.shared.f32 	[%r1], %f67;
	setp.lt.s32 	%p1, %r11, 1;
	@%p1 bra 	$L__BB3_13;
	and.b32  	%r2, %r11, 15;
	setp.lt.u32 	%p2, %r11, 16;
	@%p2 bra 	$L__BB3_4;
	and.b32  	%r15, %r11, 2147483632;
	neg.s32 	%r16, %r15;
$L__BB3_3:
	.pragma "nounroll";
	bar.sync 	0;
	ld.shared.f32 	%f10, [%r1];
	add.f32 	%f11, %f10, 0f3F800000;
	st.shared.f32 	[%r1], %f11;
	bar.sync 	0;
	ld.shared.f32 	%f12, [%r1];
	add.f32 	%f13, %f12, 0f3F800000;
	st.shared.f32 	[%r1], %f13;
	bar.sync 	0;
	ld.shared.f32 	%f14, [%r1];
	add.f32 	%f15, %f14, 0f3F800000;
	st.shared.f32 	[%r1], %f15;
	bar.sync 	0;
	ld.shared.f32 	%f16, [%r1];
	add.f32 	%f17, %f16, 0f3F800000;
	st.shared.f32 	[%r1], %f17;
	bar.sync 	0;
	ld.shared.f32 	%f18, [%r1];
	add.f32 	%f19, %f18, 0f3F800000;
	st.shared.f32 	[%r1], %f19;
	bar.sync 	0;
	ld.shared.f32 	%f20, [%r1];
	add.f32 	%f21, %f20, 0f3F800000;
	st.shared.f32 	[%r1], %f21;
	bar.sync 	0;
	ld.shared.f32 	%f22, [%r1];
	add.f32 	%f23, %f22, 0f3F800000;
	st.shared.f32 	[%r1], %f23;
	bar.sync 	0;
	ld.shared.f32 	%f24, [%r1];
	add.f32 	%f25, %f24, 0f3F800000;
	st.shared.f32 	[%r1], %f25;
	bar.sync 	0;
	ld.shared.f32 	%f26, [%r1];
	add.f32 	%f27, %f26, 0f3F800000;
	st.shared.f32 	[%r1], %f27;
	bar.sync 	0;
	ld.shared.f32 	%f28, [%r1];
	add.f32 	%f29, %f28, 0f3F800000;
	st.shared.f32 	[%r1], %f29;
	bar.sync 	0;
	ld.shared.f32 	%f30, [%r1];
	add.f32 	%f31, %f30, 0f3F800000;
	st.shared.f32 	[%r1], %f31;
	bar.sync 	0;
	ld.shared.f32 	%f32, [%r1];
	add.f32 	%f33, %f32, 0f3F800000;
	st.shared.f32 	[%r1], %f33;
	bar.sync 	0;
	ld.shared.f32 	%f34, [%r1];
	add.f32 	%f35, %f34, 0f3F800000;
	st.shared.f32 	[%r1], %f35;
	bar.sync 	0;
	ld.shared.f32 	%f36, [%r1];
	add.f32 	%f37, %f36, 0f3F800000;
	st.shared.f32 	[%r1], %f37;
	bar.sync 	0;
	ld.shared.f32 	%f38, [%r1];
	add.f32 	%f39, %f38, 0f3F800000;
	st.shared.f32 	[%r1], %f39;
	bar.sync 	0;
	ld.shared.f32 	%f40, [%r1];
	add.f32 	%f67, %f40, 0f3F800000;
	st.shared.f32 	[%r1], %f67;
	add.s32 	%r16, %r16, 16;
	setp.ne.s32 	%p3, %r16, 0;
	@%p3 bra 	$L__BB3_3;
$L__BB3_4:
	setp.eq.s32 	%p4, %r2, 0;
	@%p4 bra 	$L__BB3_13;
	and.b32  	%r6, %r11, 7;
	setp.lt.u32 	%p5, %r2, 8;
	@%p5 bra 	$L__BB3_7;
	bar.sync 	0;
	ld.shared.f32 	%f41, [%r1];
	add.f32 	%f42, %f41, 0f3F800000;
	st.shared.f32 	[%r1], %f42;
	bar.sync 	0;
	ld.shared.f32 	%f43, [%r1];
	add.f32 	%f44, %f43, 0f3F800000;
	st.shared.f32 	[%r1], %f44;
	bar.sync 	0;
	ld.shared.f32 	%f45, [%r1];
	add.f32 	%f46, %f45, 0f3F800000;
	st.shared.f32 	[%r1], %f46;
	bar.sync 	0;
	ld.shared.f32 	%f47, [%r1];
	add.f32 	%f48, %f47, 0f3F800000;
	st.shared.f32 	[%r1], %f48;
	bar.sync 	0;
	ld.shared.f32 	%f49, [%r1];
	add.f32 	%f50, %f49, 0f3F800000;
	st.shared.f32 	[%r1], %f50;
	bar.sync 	0;
	ld.shared.f32 	%f51, [%r1];
	add.f32 	%f52, %f51, 0f3F800000;
	st.shared.f32 	[%r1], %f52;
	bar.sync 	0;
	ld.shared.f32 	%f53, [%r1];
	add.f32 	%f54, %f53, 0f3F800000;
	st.shared.f32 	[%r1], %f54;
	bar.sync 	0;
	ld.shared.f32 	%f55, [%r1];
	add.f32 	%f67, %f55, 0f3F800000;
	st.shared.f32 	[%r1], %f67;
$L__BB3_7:
	setp.eq.s32 	%p6, %r6, 0;
	@%p6 bra 	$L__BB3_13;
	and.b32  	%r7, %r11, 3;
	setp.lt.u32 	%p7, %r6, 4;
	@%p7 bra 	$L__BB3_10;
	bar.sync 	0;
	ld.shared.f32 	%f56, [%r1];
	add.f32 	%f57, %f56, 0f3F800000;
	st.shared.f32 	[%r1], %f57;
	bar.sync 	0;
	ld.shared.f32 	%f58, [%r1];
	add.f32 	%f59, %f58, 0f3F800000;
	st.shared.f32 	[%r1], %f59;
	bar.sync 	0;
	ld.shared.f32 	%f60, [%r1];
	add.f32 	%f61, %f60, 0f3F800000;
	st.shared.f32 	[%r1], %f61;
	bar.sync 	0;
	ld.shared.f32 	%f62, [%r1];
	add.f32 	%f67, %f62, 0f3F800000;
	st.shared.f32 	[%r1], %f67;
$L__BB3_10:
	setp.eq.s32 	%p8, %r7, 0;
	@%p8 bra 	$L__BB3_13;
	neg.s32 	%r17, %r7;
$L__BB3_12:
	.pragma "nounroll";
	bar.sync 	0;
	ld.shared.f32 	%f63, [%r1];
	add.f32 	%f67, %f63, 0f3F800000;
	st.shared.f32 	[%r1], %f67;
	add.s32 	%r17, %r17, 1;
	setp.ne.s32 	%p9, %r17, 0;
	@%p9 bra 	$L__BB3_12;
$L__BB3_13:
	st.global.f32 	[%rd1], %f67;
	ret;

}


// ===== COMPILED SASS (sm_100) =====

	.target	sm_100

	.elftype	@"ET_EXEC"


//--------------------- .note.nv.tkinfo           --------------------------
	.section	.note.nv.tkinfo,"",@"SHT_NOTE"
	.sectionflags	@"SHF_NOTE_NV_TKINFO"
	.tkinfo
        /*0018*/ 	.word	0x00000002
        /*0030*/ 	.string	""
        /*0030*/ 	.string	"ptxas"
        /*0030*/ 	.string	"Cuda compilation tools, release 13.0, V13.0.88"
        /*0030*/ 	.string	"Build cuda_13.0.r13.0/compiler.36424714_0"
        /*0030*/ 	.string	"-arch sm_100 -m 64 "



//--------------------- .note.nv.cuinfo           --------------------------
	.section	.note.nv.cuinfo,"",@"SHT_NOTE"
	.sectionflags	@"SHF_NOTE_NV_CUINFO"
        /*0018*/ 	.short	0x0002
        /*001a*/ 	.short	0x0064
        /*001c*/ 	.short	0x0082
	.zero		2


//--------------------- .nv.info                  --------------------------
	.section	.nv.info,"",@"SHT_CUDA_INFO"
	.align	4


	//----- nvinfo : EIATTR_REGCOUNT
	.align		4
        /*0000*/ 	.byte	0x04, 0x2f
        /*0002*/ 	.short	(.L_1 - .L_0)
	.align		4
.L_0:
        /*0004*/ 	.word	index@(_Z16shift_left_buggyPfi)
        /*0008*/ 	.word	0x0000000e


	//----- nvinfo : EIATTR_FRAME_SIZE
	.align		4
.L_1:
        /*000c*/ 	.byte	0x04, 0x11
        /*000e*/ 	.short	(.L_3 - .L_2)
	.align		4
.L_2:
        /*0010*/ 	.word	index@(_Z16shift_left_buggyPfi)
        /*0014*/ 	.word	0x00000000


	//----- nvinfo : EIATTR_REGCOUNT
	.align		4
.L_3:
        /*0018*/ 	.byte	0x04, 0x2f
        /*001a*/ 	.short	(.L_5 - .L_4)
	.align		4
.L_4:
        /*001c*/ 	.word	index@(_Z18shift_left_correctPfi)
        /*0020*/ 	.word	0x0000000e


	//----- nvinfo : EIATTR_FRAME_SIZE
	.align		4
.L_5:
        /*0024*/ 	.byte	0x04, 0x11
        /*0026*/ 	.short	(.L_7 - .L_6)
	.align		4
.L_6:
        /*0028*/ 	.word	index@(_Z18shift_left_correctPfi)
        /*002c*/ 	.word	0x00000000


	//----- nvinfo : EIATTR_REGCOUNT
	.align		4
.L_7:
        /*0030*/ 	.byte	0x04, 0x2f
        /*0032*/ 	.short	(.L_9 - .L_8)
	.align		4
.L_8:
        /*0034*/ 	.word	index@(_Z10reduce_sumPKfPfi)
        /*0038*/ 	.word	0x0000000b


	//----- nvinfo : EIATTR_FRAME_SIZE
	.align		4
.L_9:
        /*003c*/ 	.byte	0x04, 0x11
        /*003e*/ 	.short	(.L_11 - .L_10)
	.align		4
.L_10:
        /*0040*/ 	.word	index@(_Z10reduce_sumPKfPfi)
        /*0044*/ 	.word	0x00000000


	//----- nvinfo : EIATTR_REGCOUNT
	.align		4
.L_11:
        /*0048*/ 	.byte	0x04, 0x2f
        /*004a*/ 	.short	(.L_13 - .L_12)
	.align		4
.L_12:
        /*004c*/ 	.word	index@(_Z14sync_cost_testPfi)
        /*0050*/ 	.word	0x0000000e


	//----- nvinfo : EIATTR_FRAME_SIZE
	.align		4
.L_13:
        /*0054*/ 	.byte	0x04, 0x11
        /*0056*/ 	.short	(.L_15 - .L_14)
	.align		4
.L_14:
        /*0058*/ 	.word	index@(_Z14sync_cost_testPfi)
        /*005c*/ 	.word	0x00000000


	//----- nvinfo : EIATTR_MIN_STACK_SIZE
	.align		4
.L_15:
        /*0060*/ 	.byte	0x04, 0x12
        /*0062*/ 	.short	(.L_17 - .L_16)
	.align		4
.L_16:
        /*0064*/ 	.word	index@(_Z14sync_cost_testPfi)
        /*0068*/ 	.word	0x00000000


	//----- nvinfo : EIATTR_MIN_STACK_SIZE
	.align		4
.L_17:
        /*006c*/ 	.byte	0x04, 0x12
        /*006e*/ 	.short	(.L_19 - .L_18)
	.align		4
.L_18:
        /*0070*/ 	.word	index@(_Z10reduce_sumPKfPfi)
        /*0074*/ 	.word	0x00000000


	//----- nvinfo : EIATTR_MIN_STACK_SIZE
	.align		4
.L_19:
        /*0078*/ 	.byte	0x04, 0x12
        /*007a*/ 	.short	(.L_21 - .L_20)
	.align		4
.L_20:
        /*007c*/ 	.word	index@(_Z18shift_left_correctPfi)
        /*0080*/ 	.word	0x00000000


	//----- nvinfo : EIATTR_MIN_STACK_SIZE
	.align		4
.L_21:
        /*0084*/ 	.byte	0x04, 0x12
        /*0086*/ 	.short	(.L_23 - .L_22)
	.align		4
.L_22:
        /*0088*/ 	.word	index@(_Z16shift_left_buggyPfi)
        /*008c*/ 	.word	0x00000000
.L_23:


//--------------------- .nv.compat                --------------------------
	.section	.nv.compat,"",@"SHT_CUDA_COMPAT_INFO"
	.align	4
        /*0000*/ 	.byte	0x02, 0x09, 0x00, 0x00, 0x02, 0x02, 0x01, 0x00, 0x02, 0x05, 0x05, 0x00, 0x03, 0x07, 0x01, 0x01
        /*0010*/ 	.byte	0x02, 0x03, 0x00, 0x00, 0x02, 0x06, 0x01, 0x00, 0x04, 0x0b, 0x08, 0x00, 0x09, 0x00, 0x00, 0x00
        /*0020*/ 	.byte	0x00, 0x00, 0x00, 0x00


//--------------------- .nv.info._Z14sync_cost_testPfi --------------------------
	.section	.nv.info._Z14sync_cost_testPfi,"",@"SHT_CUDA_INFO"
	.sectionflags	@""
	.align	4


	//----- nvinfo : EIATTR_CUDA_API_VERSION
	.align		4
        /*0000*/ 	.byte	0x04, 0x37
        /*0002*/ 	.short	(.L_25 - .L_24)
.L_24:
        /*0004*/ 	.word	0x00000082


	//----- nvinfo : EIATTR_KPARAM_INFO
	.align		4
.L_25:
        /*0008*/ 	.byte	0x04, 0x17
        /*000a*/ 	.short	(.L_27 - .L_26)
.L_26:
        /*000c*/ 	.word	0x00000000
        /*0010*/ 	.short	0x0001
        /*0012*/ 	.short	0x0008
        /*0014*/ 	.byte	0x00, 0xf0, 0x11, 0x00


	//----- nvinfo : EIATTR_KPARAM_INFO
	.align		4
.L_27:
        /*0018*/ 	.byte	0x04, 0x17
        /*001a*/ 	.short	(.L_29 - .L_28)
.L_28:
        /*001c*/ 	.word	0x00000000
        /*0020*/ 	.short	0x0000
        /*0022*/ 	.short	0x0000
        /*0024*/ 	.byte	0x00, 0xf5, 0x21, 0x00


	//----- nvinfo : EIATTR_SPARSE_MMA_MASK
	.align		4
.L_29:
        /*0028*/ 	.byte	0x03, 0x50
        /*002a*/ 	.short	0x0000


	//----- nvinfo : EIATTR_MAXREG_COUNT
	.align		4
        /*002c*/ 	.byte	0x03, 0x1b
        /*002e*/ 	.short	0x00ff


	//----- nvinfo : EIATTR_NUM_BARRIERS
	.align		4
        /*0030*/ 	.byte	0x02, 0x4c
        /*0032*/ 	.byte	0x01
	.zero		1


	//----- nvinfo : EIATTR_MERCURY_ISA_VERSION
	.align		4
        /*0034*/ 	.byte	0x03, 0x5f
        /*0036*/ 	.short	0x0101


	//----- nvinfo : EIATTR_VRC_CTA_INIT_COUNT
	.align		4
        /*0038*/ 	.byte	0x02, 0x4a
	.zero		1
	.zero		1


	//----- nvinfo : EIATTR_EXIT_INSTR_OFFSETS
	.align		4
        /*003c*/ 	.byte	0x04, 0x1c
        /*003e*/ 	.short	(.L_31 - .L_30)


	//   ....[0]....
.L_30:
        /*0040*/ 	.word	0x000009b0


	//----- nvinfo : EIATTR_CBANK_PARAM_SIZE
	.align		4
.L_31:
        /*0044*/ 	.byte	0x03, 0x19
        /*0046*/ 	.short	0x000c


	//----- nvinfo : EIATTR_PARAM_CBANK
	.align		4
        /*0048*/ 	.byte	0x04, 0x0a
        /*004a*/ 	.short	(.L_33 - .L_32)
	.align		4
.L_32:
        /*004c*/ 	.word	index@(.nv.constant0._Z14sync_cost_testPfi)
        /*0050*/ 	.short	0x0380
        /*0052*/ 	.short	0x000c


	//----- nvinfo : EIATTR_SW_WAR
	.align		4
.L_33:
        /*0054*/ 	.byte	0x04, 0x36
        /*0056*/ 	.short	(.L_35 - .L_34)
.L_34:
        /*0058*/ 	.word	0x00000008
.L_35:


//--------------------- .nv.info._Z10reduce_sumPKfPfi --------------------------
	.section	.nv.info._Z10reduce_sumPKfPfi,"",@"SHT_CUDA_INFO"
	.sectionflags	@""
	.align	4


	//----- nvinfo : EIATTR_CUDA_API_VERSION
	.align		4
        /*0000*/ 	.byte	0x04, 0x37
        /*0002*/ 	.short	(.L_37 - .L_36)
.L_36:
        /*0004*/ 	.word	0x00000082


	//----- nvinfo : EIATTR_KPARAM_INFO
	.align		4
.L_37:
        /*0008*/ 	.byte	0x04, 0x17
        /*000a*/ 	.short	(.L_39 - .L_38)
.L_38:
        /*000c*/ 	.word	0x00000000
        /*0010*/ 	.short	0x0002
        /*0012*/ 	.short	0x0010
        /*0014*/ 	.byte	0x00, 0xf0, 0x11, 0x00


	//----- nvinfo : EIATTR_KPARAM_INFO
	.align		4
.L_39:
        /*0018*/ 	.byte	0x04, 0x17
        /*001a*/ 	.short	(.L_41 - .L_40)
.L_40:
        /*001c*/ 	.word	0x00000000
        /*0020*/ 	.short	0x0001
        /*0022*/ 	.short	0x0008
        /*0024*/ 	.byte	0x00, 0xf5, 0x21, 0x00


	//----- nvinfo : EIATTR_KPARAM_INFO
	.align		4
.L_41:
        /*0028*/ 	.byte	0x04, 0x17
        /*002a*/ 	.short	(.L_43 - .L_42)
.L_42:
        /*002c*/ 	.word	0x00000000
        /*0030*/ 	.short	0x0000
        /*0032*/ 	.short	0x0000
        /*0034*/ 	.byte	0x00, 0xf5, 0x21, 0x00


	//----- nvinfo : EIATTR_SPARSE_MMA_MASK
	.align		4
.L_43:
        /*0038*/ 	.byte	0x03, 0x50
        /*003a*/ 	.short	0x0000


	//----- nvinfo : EIATTR_MAXREG_COUNT
	.align		4
        /*003c*/ 	.byte	0x03, 0x1b
        /*003e*/ 	.short	0x00ff


	//----- nvinfo : EIATTR_NUM_BARRIERS
	.align		4
        /*0040*/ 	.byte	0x02, 0x4c
        /*0042*/ 	.byte	0x01
	.zero		1


	//----- nvinfo : EIATTR_MERCURY_ISA_VERSION
	.align		4
        /*0044*/ 	.byte	0x03, 0x5f
        /*0046*/ 	.short	0x0101


	//----- nvinfo : EIATTR_VRC_CTA_INIT_COUNT
	.align		4
        /*0048*/ 	.byte	0x02, 0x4a
	.zero		1
	.zero		1


	//----- nvinfo : EIATTR_EXIT_INSTR_OFFSETS
	.align		4
        /*004c*/ 	.byte	0x04, 0x1c
        /*004e*/ 	.short	(.L_45 - .L_44)


	//   ....[0]....
.L_44:
        /*0050*/ 	.word	0x00000210


	//   ....[1]....
        /*0054*/ 	.word	0x00000290


	//----- nvinfo : EIATTR_CBANK_PARAM_SIZE
	.align		4
.L_45:
        /*0058*/ 	.byte	0x03, 0x19
        /*005a*/ 	.short	0x0014


	//----- nvinfo : EIATTR_PARAM_CBANK
	.align		4
        /*005c*/ 	.byte	0x04, 0x0a
        /*005e*/ 	.short	(.L_47 - .L_46)
	.align		4
.L_46:
        /*0060*/ 	.word	index@(.nv.constant0._Z10reduce_sumPKfPfi)
        /*0064*/ 	.short	0x0380
        /*0066*/ 	.short	0x0014


	//----- nvinfo : EIATTR_SW_WAR
	.align		4
.L_47:
        /*0068*/ 	.byte	0x04, 0x36
        /*006a*/ 	.short	(.L_49 - .L_48)
.L_48:
        /*006c*/ 	.word	0x00000008
.L_49:


//--------------------- .nv.info._Z18shift_left_correctPfi --------------------------
	.section	.nv.info._Z18shift_left_correctPfi,"",@"SHT_CUDA_INFO"
	.sectionflags	@""
	.align	4


	//----- nvinfo : EIATTR_CUDA_API_VERSION
	.align		4
        /*0000*/ 	.byte	0x04, 0x37
        /*0002*/ 	.short	(.L_51 - .L_50)
.L_50:
        /*0004*/ 	.word	0x00000082


	//----- nvinfo : EIATTR_KPARAM_INFO
	.align		4
.L_51:
        /*0008*/ 	.byte	0x04, 0x17
        /*000a*/ 	.short	(.L_53 - .L_52)
.L_52:
        /*000c*/ 	.word	0x00000000
        /*0010*/ 	.short	0x0001
        /*0012*/ 	.short	0x0008
        /*0014*/ 	.byte	0x00, 0xf0, 0x11, 0x00


	//----- nvinfo : EIATTR_KPARAM_INFO
	.align		4
.L_53:
        /*0018*/ 	.byte	0x04, 0x17
        /*001a*/ 	.short	(.L_55 - .L_54)
.L_54:
        /*001c*/ 	.word	0x00000000
        /*0020*/ 	.short	0x0000
        /*0022*/ 	.short	0x0000
        /*0024*/ 	.byte	0x00, 0xf5, 0x21, 0x00


	//----- nvinfo : EIATTR_SPARSE_MMA_MASK
	.align		4
.L_55:
        /*0028*/ 	.byte	0x03, 0x50
        /*002a*/ 	.short	0x0000


	//----- nvinfo : EIATTR_MAXREG_COUNT
	.align		4
        /*002c*/ 	.byte	0x03, 0x1b
        /*002e*/ 	.short	0x00ff


	//----- nvinfo : EIATTR_NUM_BARRIERS
	.align		4
        /*0030*/ 	.byte	0x02, 0x4c
        /*0032*/ 	.byte	0x01
	.zero		1


	//----- nvinfo : EIATTR_MERCURY_ISA_VERSION
	.align		4
        /*0034*/ 	.byte	0x03, 0x5f
        /*0036*/ 	.short	0x0101


	//----- nvinfo : EIATTR_VRC_CTA_INIT_COUNT
	.align		4
        /*0038*/ 	.byte	0x02, 0x4a
	.zero		1
	.zero		1


	//----- nvinfo : EIATTR_EXIT_INSTR_OFFSETS
	.align		4
        /*003c*/ 	.byte	0x04, 0x1c
        /*003e*/ 	.short	(.L_57 - .L_56)


	//   ....[0]....
.L_56:
        /*0040*/ 	.word	0x00000190


	//   ....[1]....
        /*0044*/ 	.word	0x000001c0


	//----- nvinfo : EIATTR_CBANK_PARAM_SIZE
	.align		4
.L_57:
        /*0048*/ 	.byte	0x03, 0x19
        /*004a*/ 	.short	0x000c


	//----- nvinfo : EIATTR_PARAM_CBANK
	.align		4
        /*004c*/ 	.byte	0x04, 0x0a
        /*004e*/ 	.short	(.L_59 - .L_58)
	.align		4
.L_58:
        /*0050*/ 	.word	index@(.nv.constant0._Z18shift_left_correctPfi)
        /*0054*/ 	.short	0x0380
        /*0056*/ 	.short	0x000c


	//----- nvinfo : EIATTR_SW_WAR
	.align		4
.L_59:
        /*0058*/ 	.byte	0x04, 0x36
        /*005a*/ 	.short	(.L_61 - .L_60)
.L_60:
        /*005c*/ 	.word	0x00000008
.L_61:


//--------------------- .nv.info._Z16shift_left_buggyPfi --------------------------
	.section	.nv.info._Z16shift_left_buggyPfi,"",@"SHT_CUDA_INFO"
	.sectionflags	@""
	.align	4


	//----- nvinfo : EIATTR_CUDA_API_VERSION
	.align		4
        /*0000*/ 	.byte	0x04, 0x37
        /*0002*/ 	.short	(.L_63 - .L_62)
.L_62:
        /*0004*/ 	.word	0x00000082


	//----- nvinfo : EIATTR_KPARAM_INFO
	.align		4
.L_63:
        /*0008*/ 	.byte	0x04, 0x17
        /*000a*/ 	.short	(.L_65 - .L_64)
.L_64:
        /*000c*/ 	.word	0x00000000
        /*0010*/ 	.short	0x0001
        /*0012*/ 	.short	0x0008
        /*0014*/ 	.byte	0x00, 0xf0, 0x11, 0x00


	//----- nvinfo : EIATTR_KPARAM_INFO
	.align		4
.L_65:
        /*0018*/ 	.byte	0x04, 0x17
        /*001a*/ 	.short	(.L_67 - .L_66)
.L_66:
        /*001c*/ 	.word	0x00000000
        /*0020*/ 	.short	0x0000
        /*0022*/ 	.short	0x0000
        /*0024*/ 	.byte	0x00, 0xf5, 0x21, 0x00


	//----- nvinfo : EIATTR_SPARSE_MMA_MASK
	.align		4
.L_67:
        /*0028*/ 	.byte	0x03, 0x50
        /*002a*/ 	.short	0x0000


	//----- nvinfo : EIATTR_MAXREG_COUNT
	.align		4
        /*002c*/ 	.byte	0x03, 0x1b
        /*002e*/ 	.short	0x00ff


	//----- nvinfo : EIATTR_MERCURY_ISA_VERSION
	.align		4
        /*0030*/ 	.byte	0x03, 0x5f
        /*0032*/ 	.short	0x0101


	//----- nvinfo : EIATTR_VRC_CTA_INIT_COUNT
	.align		4
        /*0034*/ 	.byte	0x02, 0x4a
	.zero		1
	.zero		1


	//----- nvinfo : EIATTR_EXIT_INSTR_OFFSETS
	.align		4
        /*0038*/ 	.byte	0x04, 0x1c
        /*003a*/ 	.short	(.L_69 - .L_68)


	//   ....[0]....
.L_68:
        /*003c*/ 	.word	0x00000180


	//   ....[1]....
        /*0040*/ 	.word	0x000001b0


	//----- nvinfo : EIATTR_CBANK_PARAM_SIZE
	.align		4
.L_69:
        /*0044*/ 	.byte	0x03, 0x19
        /*0046*/ 	.short	0x000c


	//----- nvinfo : EIATTR_PARAM_CBANK
	.align		4
        /*0048*/ 	.byte	0x04, 0x0a
        /*004a*/ 	.short	(.L_71 - .L_70)
	.align		4
.L_70:
        /*004c*/ 	.word	index@(.nv.constant0._Z16shift_left_buggyPfi)
        /*0050*/ 	.short	0x0380
        /*0052*/ 	.short	0x000c


	//----- nvinfo : EIATTR_SW_WAR
	.align		4
.L_71:
        /*0054*/ 	.byte	0x04, 0x36
        /*0056*/ 	.short	(.L_73 - .L_72)
.L_72:
        /*0058*/ 	.word	0x00000008
.L_73:


//--------------------- .nv.callgraph             --------------------------
	.section	.nv.callgraph,"",@"SHT_CUDA_CALLGRAPH"
	.align	4
	.sectionentsize	8
	.align		4
        /*0000*/ 	.word	0x00000000
	.align		4
        /*0004*/ 	.word	0xffffffff
	.align		4
        /*0008*/ 	.word	0x00000000
	.align		4
        /*000c*/ 	.word	0xfffffffe
	.align		4
        /*0010*/ 	.word	0x00000000
	.align		4
        /*0014*/ 	.word	0xfffffffd
	.align		4
        /*0018*/ 	.word	0x00000000
	.align		4
        /*001c*/ 	.word	0xfffffffc


//--------------------- .text._Z14sync_cost_testPfi --------------------------
	.section	.text._Z14sync_cost_testPfi,"ax",@progbits
	.align	128
        .global         _Z14sync_cost_testPfi
        .type           _Z14sync_cost_testPfi,@function
        .size           _Z14sync_cost_testPfi,(.L_x_12 - _Z14sync_cost_testPfi)
        .other          _Z14sync_cost_testPfi,@"STO_CUDA_ENTRY STV_DEFAULT"
_Z14sync_cost_testPfi:
.text._Z14sync_cost_testPfi:
[----:B------:R-:W-:Y:S01]  /*0000*/  LDC R1, c[0x0][0x37c] ;  /* 0x0000df00ff017b82 */ /* 0x000fe20000000800 */
[----:B------:R-:W0:Y:S07]  /*0010*/  S2R R7, SR_TID.X ;  /* 0x0000000000077919 */ /* 0x000e2e0000002100 */
[----:B------:R-:W0:Y:S01]  /*0020*/  LDC.64 R2, c[0x0][0x380] ;  /* 0x0000e000ff027b82 */ /* 0x000e220000000a00 */
[----:B------:R-:W1:Y:S01]  /*0030*/  LDCU.64 UR8, c[0x0][0x358] ;  /* 0x00006b00ff0877ac */ /* 0x000e620008000a00 */
[----:B0-----:R-:W-:-:S05]  /*0040*/  IMAD.WIDE.U32 R2, R7, 0x4, R2 ;  /* 0x0000000407027825 */ /* 0x001fca00078e0002 */
[----:B-1----:R-:W2:Y:S01]  /*0050*/  LDG.E R5, desc[UR8][R2.64] ;  /* 0x0000000802057981 */ /* 0x002ea2000c1e1900 */
[----:B------:R-:W0:Y:S01]  /*0060*/  S2UR UR5, SR_CgaCtaId ;  /* 0x00000000000579c3 */ /* 0x000e220000008800 */
[----:B------:R-:W-:Y:S02]  /*0070*/  UMOV UR4, 0x400 ;  /* 0x0000040000047882 */ /* 0x000fe40000000000 */
[----:B0-----:R-:W-:Y:S01]  /*0080*/  ULEA UR4, UR5, UR4, 0x18 ;  /* 0x0000000405047291 */ /* 0x001fe2000f8ec0ff */
[----:B------:R-:W0:Y:S05]  /*0090*/  LDCU UR5, c[0x0][0x388] ;  /* 0x00007100ff0577ac */ /* 0x000e2a0008000800 */
[----:B------:R-:W-:Y:S01]  /*00a0*/  LEA R0, R7, UR4, 0x2 ;  /* 0x0000000407007c11 */ /* 0x000fe2000f8e10ff */
[----:B0-----:R-:W-:-:S04]  /*00b0*/  UISETP.GE.AND UP0, UPT, UR5, 0x1, UPT ;  /* 0x000000010500788c */ /* 0x001fc8000bf06270 */
[----:B--2---:R0:W-:Y:S05]  /*00c0*/  STS [R0], R5 ;  /* 0x0000000500007388 */ /* 0x0041ea0000000800 */
[----:B------:R-:W-:Y:S05]  /*00d0*/  BRA.U !UP0, `(.L_x_0) ;  /* 0x0000000908307547 */ /* 0x000fea000b800000 */
[----:B------:R-:W-:Y:S02]  /*00e0*/  UISETP.GE.U32.AND UP0, UPT, UR5, 0x10, UPT ;  /* 0x000000100500788c */ /* 0x000fe4000bf06070 */
[----:B------:R-:W-:-:S07]  /*00f0*/  ULOP3.LUT UR6, UR5, 0xf, URZ, 0xc0, !UPT ;  /* 0x0000000f05067892 */ /* 0x000fce000f8ec0ff */
[----:B------:R-:W-:Y:S05]  /*0100*/  BRA.U !UP0, `(.L_x_1) ;  /* 0x0000000508147547 */ /* 0x000fea000b800000 */
[----:B------:R-:W-:-:S04]  /*0110*/  ULOP3.LUT UR4, UR5, 0x7ffffff0, URZ, 0xc0, !UPT ;  /* 0x7ffffff005047892 */ /* 0x000fc8000f8ec0ff */
[----:B------:R-:W-:-:S12]  /*0120*/  UIADD3 UR4, UPT, UPT, -UR4, URZ, URZ ;  /* 0x000000ff04047290 */ /* 0x000fd8000fffe1ff */
.L_x_2:
[----:B------:R-:W-:Y:S01]  /*0130*/  BAR.SYNC.DEFER_BLOCKING 0x0 ;  /* 0x0000000000007b1d */ /* 0x000fe20000010000 */
[----:B------:R-:W-:-:S04]  /*0140*/  UIADD3 UR4, UPT, UPT, UR4, 0x10, URZ ;  /* 0x0000001004047890 */ /* 0x000fc8000fffe0ff */
[----:B------:R-:W-:Y:S01]  /*0150*/  UISETP.NE.AND UP0, UPT, UR4, URZ, UPT ;  /* 0x000000ff0400728c */ /* 0x000fe2000bf05270 */
[----:B------:R-:W0:Y:S02]  /*0160*/  LDS R4, [R0] ;  /* 0x0000000000047984 */ /* 0x000e240000000800 */
[----:B01----:R-:W-:-:S05]  /*0170*/  FADD R5, R4, 1 ;  /* 0x3f80000004057421 */ /* 0x003fca0000000000 */
[----:B------:R-:W-:Y:S01]  /*0180*/  STS [R0], R5 ;  /* 0x0000000500007388 */ /* 0x000fe20000000800 */
[----:B------:R-:W-:Y:S06]  /*0190*/  BAR.SYNC.DEFER_BLOCKING 0x0 ;  /* 0x0000000000007b1d */ /* 0x000fec0000010000 */
[----:B------:R-:W0:Y:S02]  /*01a0*/  LDS R4, [R0] ;  /* 0x0000000000047984 */ /* 0x000e240000000800 */
[----:B0-----:R-:W-:-:S05]  /*01b0*/  FADD R7, R4, 1 ;  /* 0x3f80000004077421 */ /* 0x001fca0000000000 */
        /* <DEDUP_REMOVED lines=56> */
[----:B------:R1:W-:Y:S01]  /*0540*/  STS [R0], R5 ;  /* 0x0000000500007388 */ /* 0x0003e20000000800 */
[----:B------:R-:W-:Y:S05]  /*0550*/  BRA.U UP0, `(.L_x_2) ;  /* 0xfffffff900f47547 */ /* 0x000fea000b83ffff */
.L_x_1:
[----:B------:R-:W-:-:S09]  /*0560*/  UISETP.NE.AND UP0, UPT, UR6, URZ, UPT ;  /* 0x000000ff0600728c */ /* 0x000fd2000bf05270 */
[----:B------:R-:W-:Y:S05]  /*0570*/  BRA.U !UP0, `(.L_x_0) ;  /* 0x0000000508087547 */ /* 0x000fea000b800000 */
[----:B------:R-:W-:Y:S02]  /*0580*/  UISETP.GE.U32.AND UP0, UPT, UR6, 0x8, UPT ;  /* 0x000000080600788c */ /* 0x000fe4000bf06070 */
[----:B------:R-:W-:-:S04]  /*0590*/  ULOP3.LUT UR7, UR5, 0x7, URZ, 0xc0, !UPT ;  /* 0x0000000705077892 */ /* 0x000fc8000f8ec0ff */
[----:B------:R-:W-:-:S03]  /*05a0*/  UISETP.NE.AND UP1, UPT, UR7, URZ, UPT ;  /* 0x000000ff0700728c */ /* 0x000fc6000bf25270 */
[----:B------:R-:W-:Y:S08]  /*05b0*/  BRA.U !UP0, `(.L_x_3) ;  /* 0x0000000108807547 */ /* 0x000ff0000b800000 */
[----:B------:R-:W-:Y:S06]  /*05c0*/  BAR.SYNC.DEFER_BLOCKING 0x0 ;  /* 0x0000000000007b1d */ /* 0x000fec0000010000 */
        /* <DEDUP_REMOVED lines=30> */
[----:B------:R2:W-:Y:S02]  /*07b0*/  STS [R0], R5 ;  /* 0x0000000500007388 */ /* 0x0005e40000000800 */
.L_x_3:
[----:B------:R-:W-:Y:S05]  /*07c0*/  BRA.U !UP1, `(.L_x_0) ;  /* 0x0000000109747547 */ /* 0x000fea000b800000 */
[----:B------:R-:W-:Y:S02]  /*07d0*/  UISETP.GE.U32.AND UP0, UPT, UR7, 0x4, UPT ;  /* 0x000000040700788c */ /* 0x000fe4000bf06070 */
[----:B------:R-:W-:-:S04]  /*07e0*/  ULOP3.LUT UR4, UR5, 0x3, URZ, 0xc0, !UPT ;  /* 0x0000000305047892 */ /* 0x000fc8000f8ec0ff */
[----:B------:R-:W-:-:S03]  /*07f0*/  UISETP.NE.AND UP1, UPT, UR4, URZ, UPT ;  /* 0x000000ff0400728c */ /* 0x000fc6000bf25270 */
[----:B------:R-:W-:Y:S08]  /*0800*/  BRA.U !UP0, `(.L_x_4) ;  /* 0x0000000108407547 */ /* 0x000ff0000b800000 */
[----:B------:R-:W-:Y:S06]  /*0810*/  BAR.SYNC.DEFER_BLOCKING 0x0 ;  /* 0x0000000000007b1d */ /* 0x000fec0000010000 */
[----:B------:R-:W0:Y:S02]  /*0820*/  LDS R4, [R0] ;  /* 0x0000000000047984 */ /* 0x000e240000000800 */
[----:B012---:R-:W-:-:S05]  /*0830*/  FADD R5, R4, 1 ;  /* 0x3f80000004057421 */ /* 0x007fca0000000000 */
        /* <DEDUP_REMOVED lines=13> */
.L_x_4:
[----:B------:R-:W-:Y:S05]  /*0910*/  BRA.U !UP1, `(.L_x_0) ;  /* 0x0000000109207547 */ /* 0x000fea000b800000 */
[----:B------:R-:W-:-:S12]  /*0920*/  UIADD3 UR4, UPT, UPT, -UR4, URZ, URZ ;  /* 0x000000ff04047290 */ /* 0x000fd8000fffe1ff */
.L_x_5:
[----:B------:R-:W-:Y:S01]  /*0930*/  BAR.SYNC.DEFER_BLOCKING 0x0 ;  /* 0x0000000000007b1d */ /* 0x000fe20000010000 */
[----:B------:R-:W-:-:S04]  /*0940*/  UIADD3 UR4, UPT, UPT, UR4, 0x1, URZ ;  /* 0x0000000104047890 */ /* 0x000fc8000fffe0ff */
[----:B------:R-:W-:Y:S01]  /*0950*/  UISETP.NE.AND UP0, UPT, UR4, URZ, UPT ;  /* 0x000000ff0400728c */ /* 0x000fe2000bf05270 */
[----:B------:R-:W0:Y:S02]  /*0960*/  LDS R4, [R0] ;  /* 0x0000000000047984 */ /* 0x000e240000000800 */
[----:B01234-:R-:W-:-:S05]  /*0970*/  FADD R5, R4, 1 ;  /* 0x3f80000004057421 */ /* 0x01ffca0000000000 */
[----:B------:R4:W-:Y:S01]  /*0980*/  STS [R0], R5 ;  /* 0x0000000500007388 */ /* 0x0009e20000000800 */
[----:B------:R-:W-:Y:S05]  /*0990*/  BRA.U UP0, `(.L_x_5) ;  /* 0xfffffffd00e47547 */ /* 0x000fea000b83ffff */
.L_x_0:
[----:B------:R-:W-:Y:S01]  /*09a0*/  STG.E desc[UR8][R2.64], R5 ;  /* 0x0000000502007986 */ /* 0x000fe2000c101908 */
[----:B------:R-:W-:Y:S05]  /*09b0*/  EXIT ;  /* 0x000000000000794d */ /* 0x000fea0003800000 */
.L_x_6:
[----:B------:R-:W-:-:S00]  /*09c0*/  BRA `(.L_x_6) ;  /* 0xfffffffc00fc7947 */ /* 0x000fc0000383ffff */
[----:B------:R-:W-:-:S00]  /*09d0*/  NOP ;  /* 0x0000000000007918 */ /* 0x000fc00000000000 */
        /* <DEDUP_REMOVED lines=10> */
.L_x_12:


//--------------------- .text._Z10reduce_sumPKfPfi --------------------------
	.section	.text._Z10reduce_sumPKfPfi,"ax",@progbits
	.align	128
        .global         _Z10reduce_sumPKfPfi
        .type           _Z10reduce_sumPKfPfi,@function
        .size           _Z10reduce_sumPKfPfi,(.L_x_13 - _Z10reduce_sumPKfPfi)
        .other          _Z10reduce_sumPKfPfi,@"STO_CUDA_ENTRY STV_DEFAULT"
_Z10reduce_sumPKfPfi:
.text._Z10reduce_sumPKfPfi:
[----:B------:R-:W-:Y:S01]  /*0000*/  LDC R1, c[0x0][0x37c] ;  /* 0x0000df00ff017b82 */ /* 0x000fe20000000800 */
[----:B------:R-:W0:Y:S01]  /*0010*/  S2R R6, SR_TID.X ;  /* 0x0000000000067919 */ /* 0x000e220000002100 */
[----:B------:R-:W0:Y:S01]  /*0020*/  LDCU UR8, c[0x0][0x360] ;  /* 0x00006c00ff0877ac */ /* 0x000e220008000800 */
[----:B------:R-:W-:Y:S01]  /*0030*/  IMAD.MOV.U32 R4, RZ, RZ, RZ ;  /* 0x000000ffff047224 */ /* 0x000fe200078e00ff */
[----:B------:R-:W0:Y:S01]  /*0040*/  S2R R7, SR_CTAID.X ;  /* 0x0000000000077919 */ /* 0x000e220000002500 */
[----:B------:R-:W1:Y:S01]  /*0050*/  LDCU UR4, c[0x0][0x390] ;  /* 0x00007200ff0477ac */ /* 0x000e620008000800 */
[----:B------:R-:W2:Y:S01]  /*0060*/  LDCU.64 UR6, c[0x0][0x358] ;  /* 0x00006b00ff0677ac */ /* 0x000ea20008000a00 */
[----:B0-----:R-:W-:-:S05]  /*0070*/  IMAD R5, R7, UR8, R6 ;  /* 0x0000000807057c24 */ /* 0x001fca000f8e0206 */
[----:B-1----:R-:W-:-:S13]  /*0080*/  ISETP.GE.AND P0, PT, R5, UR4, PT ;  /* 0x0000000405007c0c */ /* 0x002fda000bf06270 */
[----:B------:R-:W0:Y:S02]  /*0090*/  @!P0 LDC.64 R2, c[0x0][0x380] ;  /* 0x0000e000ff028b82 */ /* 0x000e240000000a00 */
[----:B0-----:R-:W-:-:S05]  /*00a0*/  @!P0 IMAD.WIDE R2, R5, 0x4, R2 ;  /* 0x0000000405028825 */ /* 0x001fca00078e0202 */
[----:B--2---:R-:W2:Y:S01]  /*00b0*/  @!P0 LDG.E R4, desc[UR6][R2.64] ;  /* 0x0000000602048981 */ /* 0x004ea2000c1e1900 */
[----:B------:R-:W0:Y:S01]  /*00c0*/  S2UR UR5, SR_CgaCtaId ;  /* 0x00000000000579c3 */ /* 0x000e220000008800 */
[----:B------:R-:W-:Y:S01]  /*00d0*/  IMAD.U32 R0, RZ, RZ, UR8 ;  /* 0x00000008ff007e24 */ /* 0x000fe2000f8e00ff */
[----:B------:R-:W-:Y:S01]  /*00e0*/  UMOV UR4, 0x400 ;  /* 0x0000040000047882 */ /* 0x000fe20000000000 */
[----:B------:R-:W-:-:S03]  /*00f0*/  ISETP.NE.AND P0, PT, R6, RZ, PT ;  /* 0x000000ff0600720c */ /* 0x000fc60003f05270 */
[----:B------:R-:W-:Y:S01]  /*0100*/  ISETP.GE.U32.AND P1, PT, R0, 0x2, PT ;  /* 0x000000020000780c */ /* 0x000fe20003f26070 */
[----:B0-----:R-:W-:-:S06]  /*0110*/  ULEA UR4, UR5, UR4, 0x18 ;  /* 0x0000000405047291 */ /* 0x001fcc000f8ec0ff */
[----:B------:R-:W-:-:S05]  /*0120*/  LEA R5, R6, UR4, 0x2 ;  /* 0x0000000406057c11 */ /* 0x000fca000f8e10ff */
[----:B--2---:R0:W-:Y:S01]  /*0130*/  STS [R5], R4 ;  /* 0x0000000405007388 */ /* 0x0041e20000000800 */
[----:B------:R-:W-:Y:S06]  /*0140*/  BAR.SYNC.DEFER_BLOCKING 0x0 ;  /* 0x0000000000007b1d */ /* 0x000fec0000010000 */
[----:B------:R-:W-:Y:S05]  /*0150*/  @!P1 BRA `(.L_x_7) ;  /* 0x00000000002c9947 */ /* 0x000fea0003800000 */
.L_x_8:
[----:B------:R-:W-:-:S04]  /*0160*/  SHF.R.U32.HI R8, RZ, 0x1, R0 ;  /* 0x00000001ff087819 */ /* 0x000fc80000011600 */
[----:B------:R-:W-:-:S13]  /*0170*/  ISETP.GE.U32.AND P1, PT, R6, R8, PT ;  /* 0x000000080600720c */ /* 0x000fda0003f26070 */
[----:B------:R-:W-:Y:S01]  /*0180*/  @!P1 LEA R2, R8, R5, 0x2 ;  /* 0x0000000508029211 */ /* 0x000fe200078e10ff */
[----:B------:R-:W-:Y:S05]  /*0190*/  @!P1 LDS R3, [R5] ;  /* 0x0000000005039984 */ /* 0x000fea0000000800 */
[----:B------:R-:W0:Y:S02]  /*01a0*/  @!P1 LDS R2, [R2] ;  /* 0x0000000002029984 */ /* 0x000e240000000800 */
[----:B0-----:R-:W-:-:S05]  /*01b0*/  @!P1 FADD R4, R2, R3 ;  /* 0x0000000302049221 */ /* 0x001fca0000000000 */
[----:B------:R1:W-:Y:S01]  /*01c0*/  @!P1 STS [R5], R4 ;  /* 0x0000000405009388 */ /* 0x0003e20000000800 */
[----:B------:R-:W-:Y:S01]  /*01d0*/  BAR.SYNC.DEFER_BLOCKING 0x0 ;  /* 0x0000000000007b1d */ /* 0x000fe20000010000 */
[----:B------:R-:W-:Y:S01]  /*01e0*/  ISETP.GT.U32.AND P1, PT, R0, 0x3, PT ;  /* 0x000000030000780c */ /* 0x000fe20003f24070 */
[----:B------:R-:W-:-:S12]  /*01f0*/  IMAD.MOV.U32 R0, RZ, RZ, R8 ;  /* 0x000000ffff007224 */ /* 0x000fd800078e0008 */
[----:B-1----:R-:W-:Y:S05]  /*0200*/  @P1 BRA `(.L_x_8) ;  /* 0xfffffffc00d41947 */ /* 0x002fea000383ffff */
.L_x_7:
[----:B------:R-:W-:Y:S05]  /*0210*/  @P0 EXIT ;  /* 0x000000000000094d */ /* 0x000fea0003800000 */
[----:B------:R-:W1:Y:S01]  /*0220*/  S2UR UR5, SR_CgaCtaId ;  /* 0x00000000000579c3 */ /* 0x000e620000008800 */
[----:B------:R-:W-:-:S07]  /*0230*/  UMOV UR4, 0x400 ;  /* 0x0000040000047882 */ /* 0x000fce0000000000 */
[----:B------:R-:W2:Y:S01]  /*0240*/  LDC.64 R2, c[0x0][0x388] ;  /* 0x0000e200ff027b82 */ /* 0x000ea20000000a00 */
[----:B-1----:R-:W-:Y:S01]  /*0250*/  ULEA UR4, UR5, UR4, 0x18 ;  /* 0x0000000405047291 */ /* 0x002fe2000f8ec0ff */
[----:B--2---:R-:W-:-:S08]  /*0260*/  IMAD.WIDE.U32 R2, R7, 0x4, R2 ;  /* 0x0000000407027825 */ /* 0x004fd000078e0002 */
[----:B0-----:R-:W0:Y:S04]  /*0270*/  LDS R5, [UR4] ;  /* 0x00000004ff057984 */ /* 0x001e280008000800 */
[----:B0-----:R-:W-:Y:S01]  /*0280*/  STG.E desc[UR6][R2.64], R5 ;  /* 0x0000000502007986 */ /* 0x001fe2000c101906 */
[----:B------:R-:W-:Y:S05]  /*0290*/  EXIT ;  /* 0x000000000000794d */ /* 0x000fea0003800000 */
.L_x_9:
        /* <DEDUP_REMOVED lines=14> */
.L_x_13:


//--------------------- .text._Z18shift_left_correctPfi --------------------------
	.section	.text._Z18shift_left_correctPfi,"ax",@progbits
	.align	128
        .global         _Z18shift_left_correctPfi
        .type           _Z18shift_left_correctPfi,@function
        .size           _Z18shift_left_correctPfi,(.L_x_14 - _Z18shift_left_correctPfi)
        .other          _Z18shift_left_correctPfi,@"STO_CUDA_ENTRY STV_DEFAULT"
_Z18shift_left_correctPfi:
.text._Z18shift_left_correctPfi:
[----:B------:R-:W-:Y:S01]  /*0000*/  LDC R1, c[0x0][0x37c] ;  /* 0x0000df00ff017b82 */ /* 0x000fe20000000800 */
[----:B------:R-:W0:Y:S07]  /*0010*/  S2R R11, SR_TID.X ;  /* 0x00000000000b7919 */ /* 0x000e2e0000002100 */
[----:B------:R-:W0:Y:S01]  /*0020*/  S2UR UR4, SR_CTAID.X ;  /* 0x00000000000479c3 */ /* 0x000e220000002500 */
[----:B------:R-:W1:Y:S01]  /*0030*/  LDCU UR5, c[0x0][0x388] ;  /* 0x00007100ff0577ac */ /* 0x000e620008000800 */
[----:B------:R-:W2:Y:S06]  /*0040*/  LDCU.64 UR8, c[0x0][0x358] ;  /* 0x00006b00ff0877ac */ /* 0x000eac0008000a00 */
[----:B------:R-:W0:Y:S08]  /*0050*/  LDC R0, c[0x0][0x360] ;  /* 0x0000d800ff007b82 */ /* 0x000e300000000800 */
[----:B------:R-:W3:Y:S01]  /*0060*/  LDC.64 R2, c[0x0][0x380] ;  /* 0x0000e000ff027b82 */ /* 0x000ee20000000a00 */
[----:B0-----:R-:W-:-:S02]  /*0070*/  IMAD R5, R0, UR4, R11 ;  /* 0x0000000400057c24 */ /* 0x001fc4000f8e020b */
[----:B------:R-:W-:Y:S02]  /*0080*/  VIADD R0, R0, 0xffffffff ;  /* 0xffffffff00007836 */ /* 0x000fe40000000000 */
[C---:B------:R-:W-:Y:S01]  /*0090*/  VIADD R4, R5.reuse, 0x1 ;  /* 0x0000000105047836 */ /* 0x040fe20000000000 */
[C---:B-1----:R-:W-:Y:S01]  /*00a0*/  ISETP.GE.AND P1, PT, R5.reuse, UR5, PT ;  /* 0x0000000505007c0c */ /* 0x042fe2000bf26270 */
[----:B---3--:R-:W-:-:S03]  /*00b0*/  IMAD.WIDE R2, R5, 0x4, R2 ;  /* 0x0000000405027825 */ /* 0x008fc600078e0202 */
[----:B------:R-:W-:-:S04]  /*00c0*/  ISETP.GE.AND P0, PT, R4, UR5, PT ;  /* 0x0000000504007c0c */ /* 0x000fc8000bf06270 */
[----:B------:R-:W-:-:S05]  /*00d0*/  ISETP.NE.OR P0, PT, R11, R0, P0 ;  /* 0x000000000b00720c */ /* 0x000fca0000705670 */
[----:B--2---:R-:W2:Y:S08]  /*00e0*/  @!P1 LDG.E R7, desc[UR8][R2.64] ;  /* 0x0000000802079981 */ /* 0x004eb0000c1e1900 */
[----:B------:R-:W3:Y:S01]  /*00f0*/  @!P0 LDG.E R9, desc[UR8][R2.64+0x4] ;  /* 0x0000040802098981 */ /* 0x000ee2000c1e1900 */
[----:B------:R-:W0:Y:S01]  /*0100*/  S2UR UR6, SR_CgaCtaId ;  /* 0x00000000000679c3 */ /* 0x000e220000008800 */
[----:B------:R-:W-:Y:S01]  /*0110*/  UMOV UR4, 0x400 ;  /* 0x0000040000047882 */ /* 0x000fe20000000000 */
[----:B------:R-:W-:-:S06]  /*0120*/  UIADD3 UR5, UPT, UPT, UR5, -0x1, URZ ;  /* 0xffffffff05057890 */ /* 0x000fcc000fffe0ff */
[----:B------:R-:W-:Y:S01]  /*0130*/  ISETP.GE.AND P2, PT, R5, UR5, PT ;  /* 0x0000000505007c0c */ /* 0x000fe2000bf46270 */
[----:B0-----:R-:W-:-:S06]  /*0140*/  ULEA UR4, UR6, UR4, 0x18 ;  /* 0x0000000406047291 */ /* 0x001fcc000f8ec0ff */
[----:B------:R-:W-:-:S05]  /*0150*/  LEA R0, R11, UR4, 0x2 ;  /* 0x000000040b007c11 */ /* 0x000fca000f8e10ff */
[----:B--2---:R0:W-:Y:S04]  /*0160*/  @!P1 STS [R0], R7 ;  /* 0x0000000700009388 */ /* 0x0041e80000000800 */
[----:B---3--:R0:W-:Y:S01]  /*0170*/  @!P0 STS [R0+0x4], R9 ;  /* 0x0000040900008388 */ /* 0x0081e20000000800 */
[----:B------:R-:W-:Y:S06]  /*0180*/  BAR.SYNC.DEFER_BLOCKING 0x0 ;  /* 0x0000000000007b1d */ /* 0x000fec0000010000 */
[----:B------:R-:W-:Y:S05]  /*0190*/  @P2 EXIT ;  /* 0x000000000000294d */ /* 0x000fea0003800000 */
[----:B------:R-:W1:Y:S04]  /*01a0*/  LDS R5, [R0+0x4] ;  /* 0x0000040000057984 */ /* 0x000e680000000800 */
[----:B-1----:R-:W-:Y:S01]  /*01b0*/  STG.E desc[UR8][R2.64], R5 ;  /* 0x0000000502007986 */ /* 0x002fe2000c101908 */
[----:B------:R-:W-:Y:S05]  /*01c0*/  EXIT ;  /* 0x000000000000794d */ /* 0x000fea0003800000 */
.L_x_10:
        /* <DEDUP_REMOVED lines=11> */
.L_x_14:


//--------------------- .text._Z16shift_left_buggyPfi --------------------------
	.section	.text._Z16shift_left_buggyPfi,"ax",@progbits
	.align	128
        .global         _Z16shift_left_buggyPfi
        .type           _Z16shift_left_buggyPfi,@function
        .size           _Z16shift_left_buggyPfi,(.L_x_15 - _Z16shift_left_buggyPfi)
        .other          _Z16shift_left_buggyPfi,@"STO_CUDA_ENTRY STV_DEFAULT"
_Z16shift_left_buggyPfi:
.text._Z16shift_left_buggyPfi:
        /* <DEDUP_REMOVED lines=17> */
[----:B------:R-:W-:Y:S01]  /*0110*/  UIADD3 UR5, UPT, UPT, UR5, -0x1, URZ ;  /* 0xffffffff05057890 */ /* 0x000fe2000fffe0ff */
[----:B------:R-:W-:-:S05]  /*0120*/  UMOV UR4, 0x400 ;  /* 0x0000040000047882 */ /* 0x000fca0000000000 */
[----:B------:R-:W-:Y:S01]  /*0130*/  ISETP.GE.AND P2, PT, R5, UR5, PT ;  /* 0x0000000505007c0c */ /* 0x000fe2000bf46270 */
[----:B0-----:R-:W-:-:S06]  /*0140*/  ULEA UR4, UR6, UR4, 0x18 ;  /* 0x0000000406047291 */ /* 0x001fcc000f8ec0ff */
[----:B------:R-:W-:-:S05]  /*0150*/  LEA R0, R11, UR4, 0x2 ;  /* 0x000000040b007c11 */ /* 0x000fca000f8e10ff */
[----:B--2---:R0:W-:Y:S04]  /*0160*/  @!P1 STS [R0], R7 ;  /* 0x0000000700009388 */ /* 0x0041e80000000800 */
[----:B---3--:R0:W-:Y:S01]  /*0170*/  @!P0 STS [R0+0x4], R9 ;  /* 0x0000040900008388 */ /* 0x0081e20000000800 */
[----:B------:R-:W-:Y:S05]  /*0180*/  @P2 EXIT ;  /* 0x000000000000294d */ /* 0x000fea0003800000 */
[----:B------:R-:W1:Y:S04]  /*0190*/  LDS R5, [R0+0x4] ;  /* 0x0000040000057984 */ /* 0x000e680000000800 */
[----:B-1----:R-:W-:Y:S01]  /*01a0*/  STG.E desc[UR8][R2.64], R5 ;  /* 0x0000000502007986 */ /* 0x002fe2000c101908 */
[----:B------:R-:W-:Y:S05]  /*01b0*/  EXIT ;  /* 0x000000000000794d */ /* 0x000fea0003800000 */
.L_x_11:
        /* <DEDUP_REMOVED lines=12> */
.L_x_15:


//--------------------- .nv.shared._Z14sync_cost_testPfi --------------------------
	.section	.nv.shared._Z14sync_cost_testPfi,"aw",@nobits
	.sectionflags	@""
	.align	4
.nv.shared._Z14sync_cost_testPfi:
	.zero		2048


//--------------------- .nv.shared.reserved.0     --------------------------
	.section	.nv.shared.reserved.0,"aw",@nobits
	.weak		__nv_reservedSMEM_offset_0_alias
	.size		__nv_reservedSMEM_offset_0_alias, 0, 64
	.other		__nv_reservedSMEM_offset_0_alias,@"STO_CUDA_RESERVED_SHARED STV_DEFAULT"
__nv_reservedSMEM_offset_0_alias:
	.zero		0
	.zero		64


//--------------------- .nv.shared._Z10reduce_sumPKfPfi --------------------------
	.section	.nv.shared._Z10reduce_sumPKfPfi,"aw",@nobits
	.sectionflags	@""
	.align	4
.nv.shared._Z10reduce_sumPKfPfi:
	.zero		2048


//--------------------- .nv.shared._Z18shift_left_correctPfi --------------------------
	.section	.nv.shared._Z18shift_left_correctPfi,"aw",@nobits
	.sectionflags	@""
	.align	4
.nv.shared._Z18shift_left_correctPfi:
	.zero		2052


//--------------------- .nv.shared._Z16shift_left_buggyPfi --------------------------
	.section	.nv.shared._Z16shift_left_buggyPfi,"aw",@nobits
	.sectionflags	@""
	.align	4
.nv.shared._Z16shift_left_buggyPfi:
	.zero		2052


//--------------------- .nv.constant0._Z14sync_cost_testPfi --------------------------
	.section	.nv.constant0._Z14sync_cost_testPfi,"a",@progbits
	.sectionflags	@""
	.align	4
.nv.constant0._Z14sync_cost_testPfi:
	.zero		908


//--------------------- .nv.constant0._Z10reduce_sumPKfPfi --------------------------
	.section	.nv.constant0._Z10reduce_sumPKfPfi,"a",@progbits
	.sectionflags	@""
	.align	4
.nv.constant0._Z10reduce_sumPKfPfi:
	.zero		916


//--------------------- .nv.constant0._Z18shift_left_correctPfi --------------------------
	.section	.nv.constant0._Z18shift_left_correctPfi,"a",@progbits
	.sectionflags	@""
	.align	4
.nv.constant0._Z18shift_left_correctPfi:
	.zero		908


//--------------------- .nv.constant0._Z16shift_left_buggyPfi --------------------------
	.section	.nv.constant0._Z16shift_left_buggyPfi,"a",@progbits
	.sectionflags	@""
	.align	4
.nv.constant0._Z16shift_left_buggyPfi:
	.zero		908


//--------------------- SYMBOLS --------------------------

	.type		.nv.reservedSmem.offset0,@object
	.size		.nv.reservedSmem.offset0,0x4
	.type		.nv.reservedSmem.cap,@object
	.size		.nv.reservedSmem.cap,0x4
